//
// Generated by NVIDIA NVVM Compiler
//
// Compiler Build ID: CL-36424714
// Cuda compilation tools, release 13.0, V13.0.88
// Based on NVVM 20.0.0
//

.version 9.0
.target sm_100
.address_size 64

	// .globl	_Z5gpuopPA3001_iS0_
.global .attribute(.managed) .align 4 .b8 input_Matrix[36024004];
.global .attribute(.managed) .align 4 .b8 output_GPU[36024004];
.global .attribute(.managed) .align 4 .b8 output_CPU[36024004];

.visible .entry _Z5gpuopPA3001_iS0_(
	.param .u64 .ptr .align 1 _Z5gpuopPA3001_iS0__param_0,
	.param .u64 .ptr .align 1 _Z5gpuopPA3001_iS0__param_1
)
{
	.reg .pred 	%p<5>;
	.reg .b32 	%r<16>;
	.reg .b64 	%rd<17>;

	ld.param.u64 	%rd3, [_Z5gpuopPA3001_iS0__param_0];
	ld.param.u64 	%rd4, [_Z5gpuopPA3001_iS0__param_1];
	cvta.to.global.u64 	%rd1, %rd4;
	cvta.to.global.u64 	%rd2, %rd3;
	mov.u32 	%r3, %tid.x;
	mov.u32 	%r4, %ntid.x;
	mov.u32 	%r5, %ctaid.x;
	mad.lo.s32 	%r1, %r4, %r5, %r3;
	mov.u32 	%r6, %tid.y;
	mov.u32 	%r7, %ntid.y;
	mov.u32 	%r8, %ctaid.y;
	mad.lo.s32 	%r9, %r7, %r8, %r6;
	setp.gt.s32 	%p1, %r1, 3000;
	setp.gt.u32 	%p2, %r9, 3000;
	or.pred  	%p3, %p1, %p2;
	@%p3 bra 	$L__BB0_4;
	or.b32  	%r10, %r1, %r9;
	and.b32  	%r11, %r10, 1;
	setp.eq.b32 	%p4, %r11, 1;
	@%p4 bra 	$L__BB0_3;
	mul.wide.s32 	%rd11, %r1, 12004;
	add.s64 	%rd12, %rd2, %rd11;
	mul.wide.u32 	%rd13, %r9, 4;
	add.s64 	%rd14, %rd12, %rd13;
	ld.global.u32 	%r14, [%rd14];
	mul.lo.s32 	%r15, %r14, %r14;
	add.s64 	%rd15, %rd1, %rd11;
	add.s64 	%rd16, %rd15, %rd13;
	st.global.u32 	[%rd16], %r15;
	bra.uni 	$L__BB0_4;
$L__BB0_3:
	mul.wide.s32 	%rd5, %r1, 12004;
	add.s64 	%rd6, %rd2, %rd5;
	mul.wide.u32 	%rd7, %r9, 4;
	add.s64 	%rd8, %rd6, %rd7;
	ld.global.u32 	%r12, [%rd8];
	add.s32 	%r13, %r12, -1;
	add.s64 	%rd9, %rd1, %rd5;
	add.s64 	%rd10, %rd9, %rd7;
	st.global.u32 	[%rd10], %r13;
$L__BB0_4:
	ret;

}


// ===== COMPILED SASS (sm_100) =====

	.target	sm_100

	.elftype	@"ET_EXEC"


//--------------------- .note.nv.tkinfo           --------------------------
	.section	.note.nv.tkinfo,"",@"SHT_NOTE"
	.sectionflags	@"SHF_NOTE_NV_TKINFO"
	.tkinfo
        /*0018*/ 	.word	0x00000002
        /*0030*/ 	.string	""
        /*0030*/ 	.string	"ptxas"
        /*0030*/ 	.string	"Cuda compilation tools, release 13.0, V13.0.88"
        /*0030*/ 	.string	"Build cuda_13.0.r13.0/compiler.36424714_0"
        /*0030*/ 	.string	"-arch sm_100 -m 64 "



//--------------------- .note.nv.cuinfo           --------------------------
	.section	.note.nv.cuinfo,"",@"SHT_NOTE"
	.sectionflags	@"SHF_NOTE_NV_CUINFO"
        /*0018*/ 	.short	0x0002
        /*001a*/ 	.short	0x0064
        /*001c*/ 	.short	0x0082
	.zero		2


//--------------------- .nv.info                  --------------------------
	.section	.nv.info,"",@"SHT_CUDA_INFO"
	.align	4


	//----- nvinfo : EIATTR_REGCOUNT
	.align		4
        /*0000*/ 	.byte	0x04, 0x2f
        /*0002*/ 	.short	(.L_4 - .L_3)
	.align		4
.L_3:
        /*0004*/ 	.word	index@(_Z5gpuopPA3001_iS0_)
        /*0008*/ 	.word	0x0000000c


	//----- nvinfo : EIATTR_FRAME_SIZE
	.align		4
.L_4:
        /*000c*/ 	.byte	0x04, 0x11
        /*000e*/ 	.short	(.L_6 - .L_5)
	.align		4
.L_5:
        /*0010*/ 	.word	index@(_Z5gpuopPA3001_iS0_)
        /*0014*/ 	.word	0x00000000


	//----- nvinfo : EIATTR_MIN_STACK_SIZE
	.align		4
.L_6:
        /*0018*/ 	.byte	0x04, 0x12
        /*001a*/ 	.short	(.L_8 - .L_7)
	.align		4
.L_7:
        /*001c*/ 	.word	index@(_Z5gpuopPA3001_iS0_)
        /*0020*/ 	.word	0x00000000
.L_8:


//--------------------- .nv.compat                --------------------------
	.section	.nv.compat,"",@"SHT_CUDA_COMPAT_INFO"
	.align	4
        /*0000*/ 	.byte	0x02, 0x09, 0x00, 0x00, 0x02, 0x02, 0x01, 0x00, 0x02, 0x05, 0x05, 0x00, 0x03, 0x07, 0x01, 0x01
        /*0010*/ 	.byte	0x02, 0x03, 0x00, 0x00, 0x02, 0x06, 0x01, 0x00, 0x04, 0x0b, 0x08, 0x00, 0x09, 0x00, 0x00, 0x00
        /*0020*/ 	.byte	0x00, 0x00, 0x00, 0x00


//--------------------- .nv.info._Z5gpuopPA3001_iS0_ --------------------------
	.section	.nv.info._Z5gpuopPA3001_iS0_,"",@"SHT_CUDA_INFO"
	.sectionflags	@""
	.align	4


	//----- nvinfo : EIATTR_CUDA_API_VERSION
	.align		4
        /*0000*/ 	.byte	0x04, 0x37
        /*0002*/ 	.short	(.L_10 - .L_9)
.L_9:
        /*0004*/ 	.word	0x00000082


	//----- nvinfo : EIATTR_KPARAM_INFO
	.align		4
.L_10:
        /*0008*/ 	.byte	0x04, 0x17
        /*000a*/ 	.short	(.L_12 - .L_11)
.L_11:
        /*000c*/ 	.word	0x00000000
        /*0010*/ 	.short	0x0001
        /*0012*/ 	.short	0x0008
        /*0014*/ 	.byte	0x00, 0xf5, 0x21, 0x00


	//----- nvinfo : EIATTR_KPARAM_INFO
	.align		4
.L_12:
        /*0018*/ 	.byte	0x04, 0x17
        /*001a*/ 	.short	(.L_14 - .L_13)
.L_13:
        /*001c*/ 	.word	0x00000000
        /*0020*/ 	.short	0x0000
        /*0022*/ 	.short	0x0000
        /*0024*/ 	.byte	0x00, 0xf5, 0x21, 0x00


	//----- nvinfo : EIATTR_SPARSE_MMA_MASK
	.align		4
.L_14:
        /*0028*/ 	.byte	0x03, 0x50
        /*002a*/ 	.short	0x0000


	//----- nvinfo : EIATTR_MAXREG_COUNT
	.align		4
        /*002c*/ 	.byte	0x03, 0x1b
        /*002e*/ 	.short	0x00ff


	//----- nvinfo : EIATTR_MERCURY_ISA_VERSION
	.align		4
        /*0030*/ 	.byte	0x03, 0x5f
        /*0032*/ 	.short	0x0101


	//----- nvinfo : EIATTR_VRC_CTA_INIT_COUNT
	.align		4
        /*0034*/ 	.byte	0x02, 0x4a
	.zero		1
	.zero		1


	//----- nvinfo : EIATTR_EXIT_INSTR_OFFSETS
	.align		4
        /*0038*/ 	.byte	0x04, 0x1c
        /*003a*/ 	.short	(.L_16 - .L_15)


	//   ....[0]....
.L_15:
        /*003c*/ 	.word	0x000000b0


	//   ....[1]....
        /*0040*/ 	.word	0x00000190


	//   ....[2]....
        /*0044*/ 	.word	0x00000230


	//----- nvinfo : EIATTR_CRS_STACK_SIZE
	.align		4
.L_16:
        /*0048*/ 	.byte	0x04, 0x1e
        /*004a*/ 	.short	(.L_18 - .L_17)
.L_17:
        /*004c*/ 	.word	0x00000000


	//----- nvinfo : EIATTR_CBANK_PARAM_SIZE
	.align		4
.L_18:
        /*0050*/ 	.byte	0x03, 0x19
        /*0052*/ 	.short	0x0010


	//----- nvinfo : EIATTR_PARAM_CBANK
	.align		4
        /*0054*/ 	.byte	0x04, 0x0a
        /*0056*/ 	.short	(.L_20 - .L_19)
	.align		4
.L_19:
        /*0058*/ 	.word	index@(.nv.constant0._Z5gpuopPA3001_iS0_)
        /*005c*/ 	.short	0x0380
        /*005e*/ 	.short	0x0010


	//----- nvinfo : EIATTR_SW_WAR
	.align		4
.L_20:
        /*0060*/ 	.byte	0x04, 0x36
        /*0062*/ 	.short	(.L_22 - .L_21)
.L_21:
        /*0064*/ 	.word	0x00000008
.L_22:


//--------------------- .nv.callgraph             --------------------------
	.section	.nv.callgraph,"",@"SHT_CUDA_CALLGRAPH"
	.align	4
	.sectionentsize	8
	.align		4
        /*0000*/ 	.word	0x00000000
	.align		4
        /*0004*/ 	.word	0xffffffff
	.align		4
        /*0008*/ 	.word	0x00000000
	.align		4
        /*000c*/ 	.word	0xfffffffe
	.align		4
        /*0010*/ 	.word	0x00000000
	.align		4
        /*0014*/ 	.word	0xfffffffd
	.align		4
        /*0018*/ 	.word	0x00000000
	.align		4
        /*001c*/ 	.word	0xfffffffc


//--------------------- .nv.constant4             --------------------------
	.section	.nv.constant4,"a",@progbits
	.align	8
	.align		8
.nv.constant4:
        /*0000*/ 	.dword	input_Matrix
	.align		8
        /*0008*/ 	.dword	output_GPU
	.align		8
        /*0010*/ 	.dword	output_CPU


//--------------------- .text._Z5gpuopPA3001_iS0_ --------------------------
	.section	.text._Z5gpuopPA3001_iS0_,"ax",@progbits
	.align	128
        .global         _Z5gpuopPA3001_iS0_
        .type           _Z5gpuopPA3001_iS0_,@function
        .size           _Z5gpuopPA3001_iS0_,(.L_x_2 - _Z5gpuopPA3001_iS0_)
        .other          _Z5gpuopPA3001_iS0_,@"STO_CUDA_ENTRY STV_DEFAULT"
_Z5gpuopPA3001_iS0_:
.text._Z5gpuopPA3001_iS0_:
[----:B------:R-:W-:Y:S01]  /*0000*/  LDC R1, c[0x0][0x37c] ;  /* 0x0000df00ff017b82 */ /* 0x000fe20000000800 */
[----:B------:R-:W0:Y:S01]  /*0010*/  S2R R9, SR_TID.Y ;  /* 0x0000000000097919 */ /* 0x000e220000002200 */
[----:B------:R-:W1:Y:S01]  /*0020*/  LDCU UR4, c[0x0][0x360] ;  /* 0x00006c00ff0477ac */ /* 0x000e620008000800 */
[----:B------:R-:W0:Y:S01]  /*0030*/  S2R R2, SR_CTAID.Y ;  /* 0x0000000000027919 */ /* 0x000e220000002600 */
[----:B------:R-:W0:Y:S01]  /*0040*/  LDCU UR5, c[0x0][0x364] ;  /* 0x00006c80ff0577ac */ /* 0x000e220008000800 */
[----:B------:R-:W1:Y:S01]  /*0050*/  S2R R7, SR_TID.X ;  /* 0x0000000000077919 */ /* 0x000e620000002100 */
[----:B------:R-:W1:Y:S01]  /*0060*/  S2R R0, SR_CTAID.X ;  /* 0x0000000000007919 */ /* 0x000e620000002500 */
[----:B0-----:R-:W-:-:S05]  /*0070*/  IMAD R9, R2, UR5, R9 ;  /* 0x0000000502097c24 */ /* 0x001fca000f8e0209 */
[----:B------:R-:W-:Y:S01]  /*0080*/  ISETP.GT.U32.AND P0, PT, R9, 0xbb8, PT ;  /* 0x00000bb80900780c */ /* 0x000fe20003f04070 */
[----:B-1----:R-:W-:-:S05]  /*0090*/  IMAD R7, R0, UR4, R7 ;  /* 0x0000000400077c24 */ /* 0x002fca000f8e0207 */
[----:B------:R-:W-:-:S13]  /*00a0*/  ISETP.GT.OR P0, PT, R7, 0xbb8, P0 ;  /* 0x00000bb80700780c */ /* 0x000fda0000704670 */
[----:B------:R-:W-:Y:S05]  /*00b0*/  @P0 EXIT ;  /* 0x000000000000094d */ /* 0x000fea0003800000 */
[----:B------:R-:W-:Y:S01]  /*00c0*/  LOP3.LUT R0, R7, 0x1, R9, 0xc8, !PT ;  /* 0x0000000107007812 */ /* 0x000fe200078ec809 */
[----:B------:R-:W0:Y:S03]  /*00d0*/  LDCU.64 UR4, c[0x0][0x358] ;  /* 0x00006b00ff0477ac */ /* 0x000e260008000a00 */
[----:B------:R-:W-:-:S13]  /*00e0*/  ISETP.NE.U32.AND P0, PT, R0, 0x1, PT ;  /* 0x000000010000780c */ /* 0x000fda0003f05070 */
[----:B------:R-:W-:Y:S05]  /*00f0*/  @!P0 BRA `(.L_x_0) ;  /* 0x0000000000288947 */ /* 0x000fea0003800000 */
[----:B------:R-:W1:Y:S08]  /*0100*/  LDC.64 R2, c[0x0][0x380] ;  /* 0x0000e000ff027b82 */ /* 0x000e700000000a00 */
[----:B------:R-:W2:Y:S01]  /*0110*/  LDC.64 R4, c[0x0][0x388] ;  /* 0x0000e200ff047b82 */ /* 0x000ea20000000a00 */
[----:B-1----:R-:W-:-:S04]  /*0120*/  IMAD.WIDE R2, R7, 0x2ee4, R2 ;  /* 0x00002ee407027825 */ /* 0x002fc800078e0202 */
[----:B------:R-:W-:-:S06]  /*0130*/  IMAD.WIDE.U32 R2, R9, 0x4, R2 ;  /* 0x0000000409027825 */ /* 0x000fcc00078e0002 */
[----:B0-----:R-:W3:Y:S01]  /*0140*/  LDG.E R2, desc[UR4][R2.64] ;  /* 0x0000000402027981 */ /* 0x001ee2000c1e1900 */
[----:B--2---:R-:W-:-:S04]  /*0150*/  IMAD.WIDE R4, R7, 0x2ee4, R4 ;  /* 0x00002ee407047825 */ /* 0x004fc800078e0204 */
[----:B------:R-:W-:-:S04]  /*0160*/  IMAD.WIDE.U32 R4, R9, 0x4, R4 ;  /* 0x0000000409047825 */ /* 0x000fc800078e0004 */
[----:B---3--:R-:W-:-:S05]  /*0170*/  IMAD R7, R2, R2, RZ ;  /* 0x0000000202077224 */ /* 0x008fca00078e02ff */
[----:B------:R-:W-:Y:S01]  /*0180*/  STG.E desc[UR4][R4.64], R7 ;  /* 0x0000000704007986 */ /* 0x000fe2000c101904 */
[----:B------:R-:W-:Y:S05]  /*0190*/  EXIT ;  /* 0x000000000000794d */ /* 0x000fea0003800000 */
.L_x_0:
[----:B------:R-:W1:Y:S08]  /*01a0*/  LDC.64 R2, c[0x0][0x380] ;  /* 0x0000e000ff027b82 */ /* 0x000e700000000a00 */
[----:B------:R-:W2:Y:S01]  /*01b0*/  LDC.64 R4, c[0x0][0x388] ;  /* 0x0000e200ff047b82 */ /* 0x000ea20000000a00 */
[----:B-1----:R-:W-:-:S04]  /*01c0*/  IMAD.WIDE R2, R7, 0x2ee4, R2 ;  /* 0x00002ee407027825 */ /* 0x002fc800078e0202 */
[----:B------:R-:W-:-:S06]  /*01d0*/  IMAD.WIDE.U32 R2, R9, 0x4, R2 ;  /* 0x0000000409027825 */ /* 0x000fcc00078e0002 */
[----:B0-----:R-:W3:Y:S01]  /*01e0*/  LDG.E R2, desc[UR4][R2.64] ;  /* 0x0000000402027981 */ /* 0x001ee2000c1e1900 */
[----:B--2---:R-:W-:-:S04]  /*01f0*/  IMAD.WIDE R4, R7, 0x2ee4, R4 ;  /* 0x00002ee407047825 */ /* 0x004fc800078e0204 */
[----:B------:R-:W-:Y:S01]  /*0200*/  IMAD.WIDE.U32 R4, R9, 0x4, R4 ;  /* 0x0000000409047825 */ /* 0x000fe200078e0004 */
[----:B---3--:R-:W-:-:S05]  /*0210*/  IADD3 R7, PT, PT, R2, -0x1, RZ ;  /* 0xffffffff02077810 */ /* 0x008fca0007ffe0ff */
[----:B------:R-:W-:Y:S01]  /*0220*/  STG.E desc[UR4][R4.64], R7 ;  /* 0x0000000704007986 */ /* 0x000fe2000c101904 */
[----:B------:R-:W-:Y:S05]  /*0230*/  EXIT ;  /* 0x000000000000794d */ /* 0x000fea0003800000 */
.L_x_1:
[----:B------:R-:W-:-:S00]  /*0240*/  BRA `(.L_x_1) ;  /* 0xfffffffc00fc7947 */ /* 0x000fc0000383ffff */
[----:B------:R-:W-:-:S00]  /*0250*/  NOP ;  /* 0x0000000000007918 */ /* 0x000fc00000000000 */
        /* <DEDUP_REMOVED lines=10> */
.L_x_2:


//--------------------- .nv.shared.reserved.0     --------------------------
	.section	.nv.shared.reserved.0,"aw",@nobits
	.weak		__nv_reservedSMEM_offset_0_alias
	.size		__nv_reservedSMEM_offset_0_alias, 0, 64
	.other		__nv_reservedSMEM_offset_0_alias,@"STO_CUDA_RESERVED_SHARED STV_DEFAULT"
__nv_reservedSMEM_offset_0_alias:
	.zero		0
	.zero		64


//--------------------- .nv.global                --------------------------
	.section	.nv.global,"aw",@nobits
	.align	4
.nv.global:
	.type		output_CPU,@object
	.size		output_CPU,(input_Matrix - output_CPU)
	.other		output_CPU,@"STV_DEFAULT STO_CUDA_MANAGED"
output_CPU:
	.zero		36024004
	.type		input_Matrix,@object
	.size		input_Matrix,(output_GPU - input_Matrix)
	.other		input_Matrix,@"STV_DEFAULT STO_CUDA_MANAGED"
input_Matrix:
	.zero		36024004
	.type		output_GPU,@object
	.size		output_GPU,(.L_1 - output_GPU)
	.other		output_GPU,@"STV_DEFAULT STO_CUDA_MANAGED"
output_GPU:
	.zero		36024004
.L_1:


//--------------------- .nv.constant0._Z5gpuopPA3001_iS0_ --------------------------
	.section	.nv.constant0._Z5gpuopPA3001_iS0_,"a",@progbits
	.sectionflags	@""
	.align	4
.nv.constant0._Z5gpuopPA3001_iS0_:
	.zero		912


//--------------------- SYMBOLS --------------------------

	.type		.nv.reservedSmem.offset0,@object
	.size		.nv.reservedSmem.offset0,0x4
